	.headerflags	@"EF_CUDA_TEXMODE_UNIFIED EF_CUDA_64BIT_ADDRESS EF_CUDA_ACCELERATORS EF_CUDA_SM90 EF_CUDA_VIRTUAL_SM(EF_CUDA_SM90)"
	.elftype	@"ET_EXEC"


//--------------------- .nv.info                  --------------------------
	.section	.nv.info,"",@"SHT_CUDA_INFO"
	.align	4


	//----- nvinfo : EIATTR_REGCOUNT
	.align		4
        /*0000*/ 	.byte	0x04, 0x2f
        /*0002*/ 	.short	(.L_3 - .L_2)
	.align		4
.L_2:
        /*0004*/ 	.word	index@(triton_poi_fused__native_batch_norm_legit_no_training_cat_relu_39)
        /*0008*/ 	.word	0x0000001c


	//----- nvinfo : EIATTR_MIN_STACK_SIZE
	.align		4
.L_3:
        /*000c*/ 	.byte	0x04, 0x12
        /*000e*/ 	.short	(.L_5 - .L_4)
	.align		4
.L_4:
        /*0010*/ 	.word	index@(triton_poi_fused__native_batch_norm_legit_no_training_cat_relu_39)
        /*0014*/ 	.word	0x00000000


	//----- nvinfo : EIATTR_FRAME_SIZE
	.align		4
.L_5:
        /*0018*/ 	.byte	0x04, 0x11
        /*001a*/ 	.short	(.L_7 - .L_6)
	.align		4
.L_6:
        /*001c*/ 	.word	index@(triton_poi_fused__native_batch_norm_legit_no_training_cat_relu_39)
        /*0020*/ 	.word	0x00000000


	//----- nvinfo : EIATTR_MIN_STACK_SIZE
	.align		4
.L_7:
        /*0024*/ 	.byte	0x04, 0x12
        /*0026*/ 	.short	(.L_9 - .L_8)
	.align		4
.L_8:
        /*0028*/ 	.word	index@(triton_poi_fused__native_batch_norm_legit_no_training_cat_relu_39)
        /*002c*/ 	.word	0x00000000
.L_9:


//--------------------- .nv.info.triton_poi_fused__native_batch_norm_legit_no_training_cat_relu_39 --------------------------
	.section	.nv.info.triton_poi_fused__native_batch_norm_legit_no_training_cat_relu_39,"",@"SHT_CUDA_INFO"
	.sectionflags	@""
	.align	4


	//----- nvinfo : EIATTR_CUDA_API_VERSION
	.align		4
        /*0000*/ 	.byte	0x04, 0x37
        /*0002*/ 	.short	(.L_11 - .L_10)
.L_10:
        /*0004*/ 	.word	0x0000007c


	//----- nvinfo : EIATTR_KPARAM_INFO
	.align		4
.L_11:
        /*0008*/ 	.byte	0x04, 0x17
        /*000a*/ 	.short	(.L_13 - .L_12)
.L_12:
        /*000c*/ 	.word	0x00000000
        /*0010*/ 	.short	0x0008
        /*0012*/ 	.short	0x0040
        /*0014*/ 	.byte	0x00, 0xf0, 0x11, 0x00


	//----- nvinfo : EIATTR_KPARAM_INFO
	.align		4
.L_13:
        /*0018*/ 	.byte	0x04, 0x17
        /*001a*/ 	.short	(.L_15 - .L_14)
.L_14:
        /*001c*/ 	.word	0x00000000
        /*0020*/ 	.short	0x0007
        /*0022*/ 	.short	0x0038
        /*0024*/ 	.byte	0x00, 0xf4, 0x21, 0x00


	//----- nvinfo : EIATTR_KPARAM_INFO
	.align		4
.L_15:
        /*0028*/ 	.byte	0x04, 0x17
        /*002a*/ 	.short	(.L_17 - .L_16)
.L_16:
        /*002c*/ 	.word	0x00000000
        /*0030*/ 	.short	0x0006
        /*0032*/ 	.short	0x0030
        /*0034*/ 	.byte	0x00, 0xf4, 0x21, 0x00


	//----- nvinfo : EIATTR_KPARAM_INFO
	.align		4
.L_17:
        /*0038*/ 	.byte	0x04, 0x17
        /*003a*/ 	.short	(.L_19 - .L_18)
.L_18:
        /*003c*/ 	.word	0x00000000
        /*0040*/ 	.short	0x0005
        /*0042*/ 	.short	0x0028
        /*0044*/ 	.byte	0x00, 0xf4, 0x21, 0x00


	//----- nvinfo : EIATTR_KPARAM_INFO
	.align		4
.L_19:
        /*0048*/ 	.byte	0x04, 0x17
        /*004a*/ 	.short	(.L_21 - .L_20)
.L_20:
        /*004c*/ 	.word	0x00000000
        /*0050*/ 	.short	0x0004
        /*0052*/ 	.short	0x0020
        /*0054*/ 	.byte	0x00, 0xf4, 0x21, 0x00


	//----- nvinfo : EIATTR_KPARAM_INFO
	.align		4
.L_21:
        /*0058*/ 	.byte	0x04, 0x17
        /*005a*/ 	.short	(.L_23 - .L_22)
.L_22:
        /*005c*/ 	.word	0x00000000
        /*0060*/ 	.short	0x0003
        /*0062*/ 	.short	0x0018
        /*0064*/ 	.byte	0x00, 0xf4, 0x21, 0x00


	//----- nvinfo : EIATTR_KPARAM_INFO
	.align		4
.L_23:
        /*0068*/ 	.byte	0x04, 0x17
        /*006a*/ 	.short	(.L_25 - .L_24)
.L_24:
        /*006c*/ 	.word	0x00000000
        /*0070*/ 	.short	0x0002
        /*0072*/ 	.short	0x0010
        /*0074*/ 	.byte	0x00, 0xf4, 0x21, 0x00


	//----- nvinfo : EIATTR_KPARAM_INFO
	.align		4
.L_25:
        /*0078*/ 	.byte	0x04, 0x17
        /*007a*/ 	.short	(.L_27 - .L_26)
.L_26:
        /*007c*/ 	.word	0x00000000
        /*0080*/ 	.short	0x0001
        /*0082*/ 	.short	0x0008
        /*0084*/ 	.byte	0x00, 0xf4, 0x21, 0x00


	//----- nvinfo : EIATTR_KPARAM_INFO
	.align		4
.L_27:
        /*0088*/ 	.byte	0x04, 0x17
        /*008a*/ 	.short	(.L_29 - .L_28)
.L_28:
        /*008c*/ 	.word	0x00000000
        /*0090*/ 	.short	0x0000
        /*0092*/ 	.short	0x0000
        /*0094*/ 	.byte	0x00, 0xf4, 0x21, 0x00


	//----- nvinfo : EIATTR_SPARSE_MMA_MASK
	.align		4
.L_29:
        /*0098*/ 	.byte	0x03, 0x50
        /*009a*/ 	.short	0x0000


	//----- nvinfo : EIATTR_MAXREG_COUNT
	.align		4
        /*009c*/ 	.byte	0x03, 0x1b
        /*009e*/ 	.short	0x00ff


	//----- nvinfo : EIATTR_EXIT_INSTR_OFFSETS
	.align		4
        /*00a0*/ 	.byte	0x04, 0x1c
        /*00a2*/ 	.short	(.L_31 - .L_30)


	//   ....[0]....
.L_30:
        /*00a4*/ 	.word	0x00000680


	//   ....[1]....
        /*00a8*/ 	.word	0x000006a0


	//----- nvinfo : EIATTR_REQNTID
	.align		4
.L_31:
        /*00ac*/ 	.byte	0x04, 0x10
        /*00ae*/ 	.short	(.L_33 - .L_32)
.L_32:
        /*00b0*/ 	.word	0x00000100
        /*00b4*/ 	.word	0x00000001
        /*00b8*/ 	.word	0x00000001


	//----- nvinfo : EIATTR_CBANK_PARAM_SIZE
	.align		4
.L_33:
        /*00bc*/ 	.byte	0x03, 0x19
        /*00be*/ 	.short	0x0044


	//----- nvinfo : EIATTR_PARAM_CBANK
	.align		4
        /*00c0*/ 	.byte	0x04, 0x0a
        /*00c2*/ 	.short	(.L_35 - .L_34)
	.align		4
.L_34:
        /*00c4*/ 	.word	index@(.nv.constant0.triton_poi_fused__native_batch_norm_legit_no_training_cat_relu_39)
        /*00c8*/ 	.short	0x0210
        /*00ca*/ 	.short	0x0044


	//----- nvinfo : EIATTR_SW_WAR
	.align		4
.L_35:
        /*00cc*/ 	.byte	0x04, 0x36
        /*00ce*/ 	.short	(.L_37 - .L_36)
.L_36:
        /*00d0*/ 	.word	0x00000008
.L_37:


//--------------------- .nv.callgraph             --------------------------
	.section	.nv.callgraph,"",@"SHT_CUDA_CALLGRAPH"
	.align	4
	.sectionentsize	8
	.align		4
        /*0000*/ 	.word	0x00000000
	.align		4
        /*0004*/ 	.word	0xffffffff
	.align		4
        /*0008*/ 	.word	0x00000000
	.align		4
        /*000c*/ 	.word	0xfffffffe
	.align		4
        /*0010*/ 	.word	0x00000000
	.align		4
        /*0014*/ 	.word	0xfffffffd
	.align		4
        /*0018*/ 	.word	0x00000000
	.align		4
        /*001c*/ 	.word	0xfffffffc


//--------------------- .nv.constant4             --------------------------
	.section	.nv.constant4,"a",@progbits
	.align	8
	.align		8
.nv.constant4:
        /*0000*/ 	.dword	_$_str
	.align		8
        /*0008*/ 	.dword	_$_str_$_2


//--------------------- .text.triton_poi_fused__native_batch_norm_legit_no_training_cat_relu_39 --------------------------
	.section	.text.triton_poi_fused__native_batch_norm_legit_no_training_cat_relu_39,"ax",@progbits
	.align	128
        .global         triton_poi_fused__native_batch_norm_legit_no_training_cat_relu_39
        .type           triton_poi_fused__native_batch_norm_legit_no_training_cat_relu_39,@function
        .size           triton_poi_fused__native_batch_norm_legit_no_training_cat_relu_39,(.L_x_1 - triton_poi_fused__native_batch_norm_legit_no_training_cat_relu_39)
        .other          triton_poi_fused__native_batch_norm_legit_no_training_cat_relu_39,@"STO_CUDA_ENTRY STV_DEFAULT"
triton_poi_fused__native_batch_norm_legit_no_training_cat_relu_39:
.text.triton_poi_fused__native_batch_norm_legit_no_training_cat_relu_39:
[----:B------:R-:W0:Y:S01]  /*0000*/  LDC R1, c[0x0][0x28] ;  /* 0x00000a00ff017b82 */ /* 0x000e220000000800 */
[----:B------:R-:W1:Y:S07]  /*0010*/  S2R R0, SR_TID.X ;  /* 0x0000000000007919 */ /* 0x000e6e0000002100 */
[----:B------:R-:W2:Y:S01]  /*0020*/  LDC.64 R4, c[0x0][0x228] ;  /* 0x00008a00ff047b82 */ /* 0x000ea20000000a00 */
[----:B------:R-:W-:Y:S01]  /*0030*/  IMAD.MOV.U32 R6, RZ, RZ, RZ ;  /* 0x000000ffff067224 */ /* 0x000fe200078e00ff */
[----:B------:R-:W-:Y:S01]  /*0040*/  ULDC.64 UR4, c[0x0][0x208] ;  /* 0x0000820000047ab9 */ /* 0x000fe20000000a00 */
[----:B------:R-:W3:Y:S01]  /*0050*/  S2R R3, SR_CTAID.X ;  /* 0x0000000000037919 */ /* 0x000ee20000002500 */
[----:B------:R-:W-:Y:S01]  /*0060*/  HFMA2.MMA R10, -RZ, RZ, 0, 0 ;  /* 0x00000000ff0a7435 */ /* 0x000fe200000001ff */
[----:B------:R-:W-:-:S03]  /*0070*/  ULDC.64 UR6, c[0x0][0x218] ;  /* 0x0000860000067ab9 */ /* 0x000fc60000000a00 */
[----:B------:R-:W4:Y:S01]  /*0080*/  LDC.64 R14, c[0x0][0x220] ;  /* 0x00008800ff0e7b82 */ /* 0x000f220000000a00 */
[----:B-1----:R-:W-:-:S05]  /*0090*/  IMAD.SHL.U32 R0, R0, 0x2, RZ ;  /* 0x0000000200007824 */ /* 0x002fca00078e00ff */
[----:B------:R-:W-:-:S05]  /*00a0*/  LOP3.LUT R0, R0, 0x1fe, RZ, 0xc0, !PT ;  /* 0x000001fe00007812 */ /* 0x000fca00078ec0ff */
[----:B---3--:R-:W-:-:S05]  /*00b0*/  IMAD R0, R3, 0x200, R0 ;  /* 0x0000020003007824 */ /* 0x008fca00078e0200 */
[----:B------:R-:W-:Y:S02]  /*00c0*/  SHF.R.S32.HI R3, RZ, 0x1f, R0 ;  /* 0x0000001fff037819 */ /* 0x000fe40000011400 */
[----:B------:R-:W-:Y:S02]  /*00d0*/  ISETP.GE.AND P0, PT, R0, 0x11e00, PT ;  /* 0x00011e000000780c */ /* 0x000fe40003f06270 */
[----:B------:R-:W-:-:S04]  /*00e0*/  LEA.HI R3, R3, R0, RZ, 0x6 ;  /* 0x0000000003037211 */ /* 0x000fc800078f30ff */
[----:B------:R-:W-:-:S05]  /*00f0*/  SHF.R.S32.HI R11, RZ, 0x6, R3 ;  /* 0x00000006ff0b7819 */ /* 0x000fca0000011403 */
[----:B------:R-:W-:-:S05]  /*0100*/  IMAD.HI R2, R11, 0x3949660b, RZ ;  /* 0x3949660b0b027827 */ /* 0x000fca00078e02ff */
[----:B------:R-:W-:-:S04]  /*0110*/  SHF.R.U32.HI R7, RZ, 0x1f, R2 ;  /* 0x0000001fff077819 */ /* 0x000fc80000011602 */
[----:B------:R-:W-:-:S05]  /*0120*/  LEA.HI.SX32 R2, R2, R7, 0x1a ;  /* 0x0000000702027211 */ /* 0x000fca00078fd2ff */
[----:B------:R-:W-:-:S04]  /*0130*/  IMAD R11, R2, -0x11e, R11 ;  /* 0xfffffee2020b7824 */ /* 0x000fc800078e020b */
[----:B--2---:R-:W-:-:S05]  /*0140*/  IMAD.WIDE R4, R11, 0x4, R4 ;  /* 0x000000040b047825 */ /* 0x004fca00078e0204 */
[----:B------:R-:W2:Y:S01]  /*0150*/  @!P0 LDG.E.EL R6, desc[UR4][R4.64] ;  /* 0x0000000404068981 */ /* 0x000ea2000c2e1900 */
[----:B------:R-:W-:-:S03]  /*0160*/  IMAD.HI R2, R0, 0x3949660b, RZ ;  /* 0x3949660b00027827 */ /* 0x000fc600078e02ff */
[----:B------:R1:W3:Y:S01]  /*0170*/  @!P0 LDG.E.EL R10, desc[UR4][R4.64] ;  /* 0x00000004040a8981 */ /* 0x0002e2000c2e1900 */
[----:B------:R-:W-:Y:S01]  /*0180*/  IMAD.SHL.U32 R8, R11, 0x40, RZ ;  /* 0x000000400b087824 */ /* 0x000fe200078e00ff */
[----:B------:R-:W-:-:S04]  /*0190*/  SHF.R.U32.HI R7, RZ, 0x1f, R2 ;  /* 0x0000001fff077819 */ /* 0x000fc80000011602 */
[----:B------:R-:W-:Y:S02]  /*01a0*/  LEA.HI.SX32 R17, R2, R7, 0x14 ;  /* 0x0000000702117211 */ /* 0x000fe400078fa2ff */
[----:B------:R-:W-:Y:S02]  /*01b0*/  LOP3.LUT R7, R3, 0xffffffc0, RZ, 0xc0, !PT ;  /* 0xffffffc003077812 */ /* 0x000fe400078ec0ff */
[----:B------:R-:W5:Y:S01]  /*01c0*/  LDC.64 R2, c[0x0][0x210] ;  /* 0x00008400ff027b82 */ /* 0x000f620000000a00 */
[C---:B------:R-:W-:Y:S02]  /*01d0*/  IMAD R9, R17.reuse, 0x300, RZ ;  /* 0x0000030011097824 */ /* 0x040fe400078e02ff */
[----:B------:R-:W-:Y:S02]  /*01e0*/  IMAD.IADD R7, R0, 0x1, -R7 ;  /* 0x0000000100077824 */ /* 0x000fe400078e0a07 */
[----:B-1----:R-:W-:Y:S01]  /*01f0*/  IMAD R4, R17, -0x4780, R0 ;  /* 0xffffb88011047824 */ /* 0x002fe200078e0200 */
[----:B------:R-:W-:-:S02]  /*0200*/  SHF.R.S32.HI R13, RZ, 0x1f, R9 ;  /* 0x0000001fff0d7819 */ /* 0x000fc40000011409 */
[----:B------:R-:W-:Y:S01]  /*0210*/  IADD3 R18, P1, P2, R8, R7, R9 ;  /* 0x0000000708127210 */ /* 0x000fe20007a3e009 */
[----:B------:R-:W-:Y:S01]  /*0220*/  IMAD R25, R17, 0x4480, R4 ;  /* 0x0000448011197824 */ /* 0x000fe200078e0204 */
[----:B------:R-:W-:Y:S02]  /*0230*/  SHF.R.S32.HI R8, RZ, 0x1f, R8 ;  /* 0x0000001fff087819 */ /* 0x000fe40000011408 */
[----:B------:R-:W-:Y:S02]  /*0240*/  CS2R R4, SRZ ;  /* 0x0000000000047805 */ /* 0x000fe4000001ff00 */
[----:B------:R-:W-:Y:S02]  /*0250*/  SHF.R.S32.HI R7, RZ, 0x1f, R7 ;  /* 0x0000001fff077819 */ /* 0x000fe40000011407 */
[----:B------:R-:W-:Y:S02]  /*0260*/  LEA R16, P3, R18, UR6, 0x2 ;  /* 0x0000000612107c11 */ /* 0x000fe4000f8610ff */
[----:B------:R-:W-:-:S02]  /*0270*/  IADD3.X R7, R8, R7, R13, P1, P2 ;  /* 0x0000000708077210 */ /* 0x000fc40000fe440d */
[----:B------:R-:W1:Y:S01]  /*0280*/  LDC.64 R12, c[0x0][0x230] ;  /* 0x00008c00ff0c7b82 */ /* 0x000e620000000a00 */
[C---:B------:R-:W-:Y:S02]  /*0290*/  ISETP.GE.AND P2, PT, R11.reuse, 0x112, PT ;  /* 0x000001120b00780c */ /* 0x040fe40003f46270 */
[----:B------:R-:W-:Y:S02]  /*02a0*/  ISETP.GT.AND P1, PT, R11, 0x111, !P0 ;  /* 0x000001110b00780c */ /* 0x000fe40004724270 */
[----:B------:R-:W-:Y:S01]  /*02b0*/  ISETP.LT.AND P4, PT, R0, 0x11e00, !P2 ;  /* 0x00011e000000780c */ /* 0x000fe20005781270 */
[----:B-----5:R-:W-:Y:S01]  /*02c0*/  IMAD.WIDE R24, R25, 0x4, R2 ;  /* 0x0000000419187825 */ /* 0x020fe200078e0202 */
[----:B------:R-:W-:Y:S01]  /*02d0*/  CS2R R2, SRZ ;  /* 0x0000000000027805 */ /* 0x000fe2000001ff00 */
[----:B------:R-:W5:Y:S01]  /*02e0*/  LDC.64 R8, c[0x0][0x238] ;  /* 0x00008e00ff087b82 */ /* 0x000f620000000a00 */
[----:B------:R-:W-:Y:S01]  /*02f0*/  LEA.HI.X R17, R18, UR7, R7, 0x2, P3 ;  /* 0x0000000712117c11 */ /* 0x000fe200098f1407 */
[----:B----4-:R-:W-:Y:S01]  /*0300*/  IMAD.WIDE R22, R11, 0x4, R14 ;  /* 0x000000040b167825 */ /* 0x010fe200078e020e */
[----:B------:R-:W-:-:S02]  /*0310*/  MOV R7, RZ ;  /* 0x000000ff00077202 */ /* 0x000fc40000000f00 */
[----:B------:R-:W-:-:S03]  /*0320*/  CS2R R14, SRZ ;  /* 0x00000000000e7805 */ /* 0x000fc6000001ff00 */
[----:B------:R-:W4:Y:S04]  /*0330*/  @P1 LDG.E.64 R4, desc[UR4][R16.64+-0x11200] ;  /* 0xfeee000410041981 */ /* 0x000f28000c1e1b00 */
[----:B------:R-:W4:Y:S01]  /*0340*/  @P4 LDG.E.64 R2, desc[UR4][R24.64] ;  /* 0x0000000418024981 */ /* 0x000f22000c1e1b00 */
[----:B-1----:R-:W-:-:S03]  /*0350*/  IMAD.WIDE R12, R11, 0x4, R12 ;  /* 0x000000040b0c7825 */ /* 0x002fc600078e020c */
[----:B------:R-:W4:Y:S04]  /*0360*/  @!P0 LDG.E.EL R7, desc[UR4][R22.64] ;  /* 0x0000000416078981 */ /* 0x000f28000c2e1900 */
[----:B------:R-:W4:Y:S01]  /*0370*/  @!P0 LDG.E.EL R14, desc[UR4][R22.64] ;  /* 0x00000004160e8981 */ /* 0x000f22000c2e1900 */
[----:B-----5:R-:W-:Y:S01]  /*0380*/  IMAD.WIDE R8, R11, 0x4, R8 ;  /* 0x000000040b087825 */ /* 0x020fe200078e0208 */
[----:B------:R-:W-:-:S03]  /*0390*/  HFMA2.MMA R11, -RZ, RZ, 0, 0 ;  /* 0x00000000ff0b7435 */ /* 0x000fc600000001ff */
[----:B------:R-:W-:Y:S01]  /*03a0*/  IMAD.MOV.U32 R20, RZ, RZ, RZ ;  /* 0x000000ffff147224 */ /* 0x000fe200078e00ff */
[----:B------:R-:W5:Y:S01]  /*03b0*/  @!P0 LDG.E.EL R15, desc[UR4][R8.64] ;  /* 0x00000004080f8981 */ /* 0x000f62000c2e1900 */
[----:B------:R-:W-:-:S04]  /*03c0*/  IMAD.MOV.U32 R18, RZ, RZ, RZ ;  /* 0x000000ffff127224 */ /* 0x000fc800078e00ff */
[----:B------:R-:W5:Y:S04]  /*03d0*/  @!P0 LDG.E.EL R20, desc[UR4][R12.64] ;  /* 0x000000040c148981 */ /* 0x000f68000c2e1900 */
[----:B------:R1:W5:Y:S04]  /*03e0*/  @!P0 LDG.E.EL R18, desc[UR4][R12.64] ;  /* 0x000000040c128981 */ /* 0x000368000c2e1900 */
[----:B------:R1:W5:Y:S01]  /*03f0*/  @!P0 LDG.E.EL R11, desc[UR4][R8.64] ;  /* 0x00000004080b8981 */ /* 0x000362000c2e1900 */
[----:B------:R-:W-:Y:S01]  /*0400*/  IMAD.MOV.U32 R21, RZ, RZ, 0x3e800000 ;  /* 0x3e800000ff157424 */ /* 0x000fe200078e00ff */
[----:B01----:R-:W0:Y:S08]  /*0410*/  LDC.64 R12, c[0x0][0x240] ;  /* 0x00009000ff0c7b82 */ /* 0x003e300000000a00 */
[----:B------:R-:W1:Y:S01]  /*0420*/  LDC.64 R8, c[0x0][0x248] ;  /* 0x00009200ff087b82 */ /* 0x000e620000000a00 */
[----:B0-----:R-:W-:-:S04]  /*0430*/  IMAD.WIDE R12, R0, 0x4, R12 ;  /* 0x00000004000c7825 */ /* 0x001fc800078e020c */
[----:B-1----:R-:W-:-:S04]  /*0440*/  IMAD.WIDE R8, R0, 0x4, R8 ;  /* 0x0000000400087825 */ /* 0x002fc800078e0208 */
[----:B--2---:R-:W-:-:S04]  /*0450*/  FADD R6, R6, 9.9999997473787516356e-06 ;  /* 0x3727c5ac06067421 */ /* 0x004fc80000000000 */
[----:B------:R-:W0:Y:S01]  /*0460*/  MUFU.SQRT R16, R6 ;  /* 0x0000000600107308 */ /* 0x000e220000002000 */
[----:B---3--:R-:W-:-:S07]  /*0470*/  FADD R10, R10, 9.9999997473787516356e-06 ;  /* 0x3727c5ac0a0a7421 */ /* 0x008fce0000000000 */
[----:B------:R-:W1:Y:S01]  /*0480*/  MUFU.SQRT R17, R10 ;  /* 0x0000000a00117308 */ /* 0x000e620000002000 */
[C---:B0-----:R-:W-:Y:S02]  /*0490*/  FSETP.GT.AND P6, PT, R16.reuse, 8.50705917302346158658e+37, PT ;  /* 0x7e8000001000780b */ /* 0x041fe40003fc4000 */
[----:B------:R-:W-:Y:S02]  /*04a0*/  FSETP.GEU.AND P3, PT, R16, 1.175494350822287508e-38, PT ;  /* 0x008000001000780b */ /* 0x000fe40003f6e000 */
[----:B------:R-:W-:Y:S02]  /*04b0*/  FSEL R19, R21, 1, P6 ;  /* 0x3f80000015137808 */ /* 0x000fe40003000000 */
[----:B-1----:R-:W-:-:S07]  /*04c0*/  FSETP.GT.AND P5, PT, R17, 8.50705917302346158658e+37, PT ;  /* 0x7e8000001100780b */ /* 0x002fce0003fa4000 */
[----:B------:R-:W-:Y:S01]  /*04d0*/  @P6 FMUL R16, R16, 0.25 ;  /* 0x3e80000010106820 */ /* 0x000fe20000400000 */
[----:B------:R-:W-:-:S03]  /*04e0*/  FSETP.GEU.AND P6, PT, R17, 1.175494350822287508e-38, PT ;  /* 0x008000001100780b */ /* 0x000fc60003fce000 */
[----:B------:R-:W-:Y:S02]  /*04f0*/  @!P3 FMUL R16, R16, 16777216 ;  /* 0x4b8000001010b820 */ /* 0x000fe40000400000 */
[----:B------:R-:W-:-:S08]  /*0500*/  @P5 FMUL R17, R17, 0.25 ;  /* 0x3e80000011115820 */ /* 0x000fd00000400000 */
[----:B------:R-:W-:Y:S01]  /*0510*/  @!P6 FMUL R17, R17, 16777216 ;  /* 0x4b8000001111e820 */ /* 0x000fe20000400000 */
[----:B------:R-:W0:Y:S01]  /*0520*/  MUFU.RCP R16, R16 ;  /* 0x0000001000107308 */ /* 0x000e220000001000 */
[----:B------:R-:W-:-:S07]  /*0530*/  FSEL R6, R21, 1, P5 ;  /* 0x3f80000015067808 */ /* 0x000fce0002800000 */
[----:B------:R-:W1:Y:S01]  /*0540*/  MUFU.RCP R17, R17 ;  /* 0x0000001100117308 */ /* 0x000e620000001000 */
[----:B----4-:R-:W-:Y:S02]  /*0550*/  SEL R2, R2, RZ, P4 ;  /* 0x000000ff02027207 */ /* 0x010fe40002000000 */
[----:B------:R-:W-:Y:S01]  /*0560*/  SEL R3, R3, RZ, P4 ;  /* 0x000000ff03037207 */ /* 0x000fe20002000000 */
[----:B------:R-:W-:Y:S01]  /*0570*/  @!P3 FMUL R19, R19, 16777216 ;  /* 0x4b8000001313b820 */ /* 0x000fe20000400000 */
[----:B------:R-:W-:Y:S01]  /*0580*/  @P2 SEL R2, R4, RZ, P1 ;  /* 0x000000ff04022207 */ /* 0x000fe20000800000 */
[----:B------:R-:W-:Y:S01]  /*0590*/  @!P6 FMUL R6, R6, 16777216 ;  /* 0x4b8000000606e820 */ /* 0x000fe20000400000 */
[----:B------:R-:W-:Y:S01]  /*05a0*/  @P2 SEL R3, R5, RZ, P1 ;  /* 0x000000ff05032207 */ /* 0x000fe20000800000 */
[----:B0-----:R-:W-:Y:S02]  /*05b0*/  FMUL R16, R16, R19 ;  /* 0x0000001310107220 */ /* 0x001fe40000400000 */
[----:B------:R-:W-:-:S02]  /*05c0*/  FADD R7, R2, -R7 ;  /* 0x8000000702077221 */ /* 0x000fc40000000000 */
[----:B------:R-:W-:Y:S01]  /*05d0*/  FADD R14, R3, -R14 ;  /* 0x8000000e030e7221 */ /* 0x000fe20000000000 */
[----:B-1----:R-:W-:Y:S01]  /*05e0*/  FMUL R17, R17, R6 ;  /* 0x0000000611117220 */ /* 0x002fe20000400000 */
[----:B------:R-:W-:-:S03]  /*05f0*/  FMUL R16, R7, R16 ;  /* 0x0000001007107220 */ /* 0x000fc60000400000 */
[----:B------:R-:W-:Y:S01]  /*0600*/  FMUL R14, R14, R17 ;  /* 0x000000110e0e7220 */ /* 0x000fe20000400000 */
[----:B-----5:R-:W-:Y:S01]  /*0610*/  FFMA R15, R16, R20, R15 ;  /* 0x00000014100f7223 */ /* 0x020fe2000000000f */
[----:B------:R0:W-:Y:S02]  /*0620*/  @!P0 STG.E.64 desc[UR4][R12.64], R2 ;  /* 0x000000020c008986 */ /* 0x0001e4000c101b04 */
[----:B------:R-:W-:Y:S02]  /*0630*/  FFMA R11, R14, R18, R11 ;  /* 0x000000120e0b7223 */ /* 0x000fe4000000000b */
[----:B------:R-:W-:-:S03]  /*0640*/  FSETP.GEU.AND P1, PT, R15, RZ, PT ;  /* 0x000000ff0f00720b */ /* 0x000fc60003f2e000 */
[----:B------:R-:W-:Y:S02]  /*0650*/  FSETP.GEU.AND P2, PT, R11, RZ, PT ;  /* 0x000000ff0b00720b */ /* 0x000fe40003f4e000 */
[----:B------:R-:W-:Y:S02]  /*0660*/  FSEL R10, R15, RZ, P1 ;  /* 0x000000ff0f0a7208 */ /* 0x000fe40000800000 */
[----:B------:R-:W-:Y:S01]  /*0670*/  FSEL R11, R11, RZ, P2 ;  /* 0x000000ff0b0b7208 */ /* 0x000fe20001000000 */
[----:B0-----:R-:W-:Y:S08]  /*0680*/  @P0 EXIT ;  /* 0x000000000000094d */ /* 0x001ff00003800000 */
[----:B------:R-:W-:Y:S01]  /*0690*/  STG.E.64 desc[UR4][R8.64], R10 ;  /* 0x0000000a08007986 */ /* 0x000fe2000c101b04 */
[----:B------:R-:W-:Y:S05]  /*06a0*/  EXIT ;  /* 0x000000000000794d */ /* 0x000fea0003800000 */
.L_x_0:
[----:B------:R-:W-:-:S00]  /*06b0*/  BRA `(.L_x_0) ;  /* 0xfffffffc00fc7947 */ /* 0x000fc0000383ffff */
[----:B------:R-:W-:-:S00]  /*06c0*/  NOP ;  /* 0x0000000000007918 */ /* 0x000fc00000000000 */
        /* <DEDUP_REMOVED lines=11> */
.L_x_1:


//--------------------- .nv.global.init           --------------------------
	.section	.nv.global.init,"aw",@progbits
.nv.global.init:
	.type		_$_str,@object
	.size		_$_str,(_$_str_$_2 - _$_str)
_$_str:
        /*0000*/ 	.byte	0x5f, 0x5f, 0x43, 0x55, 0x44, 0x41, 0x5f, 0x46, 0x54, 0x5a, 0x00
	.type		_$_str_$_2,@object
	.size		_$_str_$_2,(.L_1 - _$_str_$_2)
_$_str_$_2:
        /*000b*/ 	.byte	0x5f, 0x5f, 0x43, 0x55, 0x44, 0x41, 0x5f, 0x50, 0x52, 0x45, 0x43, 0x5f, 0x53, 0x51, 0x52, 0x54
        /*001b*/ 	.byte	0x00
.L_1:


//--------------------- .nv.constant0.triton_poi_fused__native_batch_norm_legit_no_training_cat_relu_39 --------------------------
	.section	.nv.constant0.triton_poi_fused__native_batch_norm_legit_no_training_cat_relu_39,"a",@progbits
	.sectionflags	@""
	.align	4
.nv.constant0.triton_poi_fused__native_batch_norm_legit_no_training_cat_relu_39:
	.zero		596
